//
// Generated by NVIDIA NVVM Compiler
//
// Compiler Build ID: CL-36424714
// Cuda compilation tools, release 13.0, V13.0.88
// Based on NVVM 20.0.0
//

.version 9.0
.target sm_100
.address_size 64

	// .globl	_Z9rgbToGrayPhS_ii

.visible .entry _Z9rgbToGrayPhS_ii(
	.param .u64 .ptr .align 1 _Z9rgbToGrayPhS_ii_param_0,
	.param .u64 .ptr .align 1 _Z9rgbToGrayPhS_ii_param_1,
	.param .u32 _Z9rgbToGrayPhS_ii_param_2,
	.param .u32 _Z9rgbToGrayPhS_ii_param_3
)
{
	.reg .pred 	%p<4>;
	.reg .b16 	%rs<4>;
	.reg .b32 	%r<16>;
	.reg .b32 	%f<7>;
	.reg .b64 	%rd<9>;

	ld.param.u64 	%rd1, [_Z9rgbToGrayPhS_ii_param_0];
	ld.param.u64 	%rd2, [_Z9rgbToGrayPhS_ii_param_1];
	ld.param.u32 	%r3, [_Z9rgbToGrayPhS_ii_param_2];
	ld.param.u32 	%r4, [_Z9rgbToGrayPhS_ii_param_3];
	mov.u32 	%r6, %ctaid.x;
	mov.u32 	%r7, %ntid.x;
	mov.u32 	%r8, %tid.x;
	mad.lo.s32 	%r1, %r6, %r7, %r8;
	mov.u32 	%r9, %ctaid.y;
	mov.u32 	%r10, %ntid.y;
	mov.u32 	%r11, %tid.y;
	mad.lo.s32 	%r12, %r9, %r10, %r11;
	setp.ge.s32 	%p1, %r1, %r3;
	setp.ge.s32 	%p2, %r12, %r4;
	or.pred  	%p3, %p1, %p2;
	@%p3 bra 	$L__BB0_2;
	cvta.to.global.u64 	%rd3, %rd1;
	cvta.to.global.u64 	%rd4, %rd2;
	mad.lo.s32 	%r13, %r3, %r12, %r1;
	mul.lo.s32 	%r14, %r13, 3;
	cvt.s64.s32 	%rd5, %r14;
	add.s64 	%rd6, %rd3, %rd5;
	ld.global.u8 	%rs1, [%rd6];
	ld.global.u8 	%rs2, [%rd6+1];
	ld.global.u8 	%rs3, [%rd6+2];
	cvt.rn.f32.u16 	%f1, %rs1;
	cvt.rn.f32.u16 	%f2, %rs2;
	mul.f32 	%f3, %f2, 0f3F1645A2;
	fma.rn.f32 	%f4, %f1, 0f3E991687, %f3;
	cvt.rn.f32.u16 	%f5, %rs3;
	fma.rn.f32 	%f6, %f5, 0f3DE978D5, %f4;
	cvt.rzi.u32.f32 	%r15, %f6;
	cvt.s64.s32 	%rd7, %r13;
	add.s64 	%rd8, %rd4, %rd7;
	st.global.u8 	[%rd8], %r15;
$L__BB0_2:
	ret;

}


// ===== COMPILED SASS (sm_100) =====

	.target	sm_100

	.elftype	@"ET_EXEC"


//--------------------- .note.nv.tkinfo           --------------------------
	.section	.note.nv.tkinfo,"",@"SHT_NOTE"
	.sectionflags	@"SHF_NOTE_NV_TKINFO"
	.tkinfo
        /*0018*/ 	.word	0x00000002
        /*0030*/ 	.string	""
        /*0030*/ 	.string	"ptxas"
        /*0030*/ 	.string	"Cuda compilation tools, release 13.0, V13.0.88"
        /*0030*/ 	.string	"Build cuda_13.0.r13.0/compiler.36424714_0"
        /*0030*/ 	.string	"-arch sm_100 -m 64 "



//--------------------- .note.nv.cuinfo           --------------------------
	.section	.note.nv.cuinfo,"",@"SHT_NOTE"
	.sectionflags	@"SHF_NOTE_NV_CUINFO"
        /*0018*/ 	.short	0x0002
        /*001a*/ 	.short	0x0064
        /*001c*/ 	.short	0x0082
	.zero		2


//--------------------- .nv.info                  --------------------------
	.section	.nv.info,"",@"SHT_CUDA_INFO"
	.align	4


	//----- nvinfo : EIATTR_REGCOUNT
	.align		4
        /*0000*/ 	.byte	0x04, 0x2f
        /*0002*/ 	.short	(.L_1 - .L_0)
	.align		4
.L_0:
        /*0004*/ 	.word	index@(_Z9rgbToGrayPhS_ii)
        /*0008*/ 	.word	0x0000000a


	//----- nvinfo : EIATTR_FRAME_SIZE
	.align		4
.L_1:
        /*000c*/ 	.byte	0x04, 0x11
        /*000e*/ 	.short	(.L_3 - .L_2)
	.align		4
.L_2:
        /*0010*/ 	.word	index@(_Z9rgbToGrayPhS_ii)
        /*0014*/ 	.word	0x00000000


	//----- nvinfo : EIATTR_MIN_STACK_SIZE
	.align		4
.L_3:
        /*0018*/ 	.byte	0x04, 0x12
        /*001a*/ 	.short	(.L_5 - .L_4)
	.align		4
.L_4:
        /*001c*/ 	.word	index@(_Z9rgbToGrayPhS_ii)
        /*0020*/ 	.word	0x00000000
.L_5:


//--------------------- .nv.compat                --------------------------
	.section	.nv.compat,"",@"SHT_CUDA_COMPAT_INFO"
	.align	4
        /*0000*/ 	.byte	0x02, 0x09, 0x00, 0x00, 0x02, 0x02, 0x01, 0x00, 0x02, 0x05, 0x05, 0x00, 0x03, 0x07, 0x01, 0x01
        /*0010*/ 	.byte	0x02, 0x03, 0x00, 0x00, 0x02, 0x06, 0x01, 0x00, 0x04, 0x0b, 0x08, 0x00, 0x09, 0x00, 0x00, 0x00
        /*0020*/ 	.byte	0x00, 0x00, 0x00, 0x00


//--------------------- .nv.info._Z9rgbToGrayPhS_ii --------------------------
	.section	.nv.info._Z9rgbToGrayPhS_ii,"",@"SHT_CUDA_INFO"
	.sectionflags	@""
	.align	4


	//----- nvinfo : EIATTR_CUDA_API_VERSION
	.align		4
        /*0000*/ 	.byte	0x04, 0x37
        /*0002*/ 	.short	(.L_7 - .L_6)
.L_6:
        /*0004*/ 	.word	0x00000082


	//----- nvinfo : EIATTR_KPARAM_INFO
	.align		4
.L_7:
        /*0008*/ 	.byte	0x04, 0x17
        /*000a*/ 	.short	(.L_9 - .L_8)
.L_8:
        /*000c*/ 	.word	0x00000000
        /*0010*/ 	.short	0x0003
        /*0012*/ 	.short	0x0014
        /*0014*/ 	.byte	0x00, 0xf0, 0x11, 0x00


	//----- nvinfo : EIATTR_KPARAM_INFO
	.align		4
.L_9:
        /*0018*/ 	.byte	0x04, 0x17
        /*001a*/ 	.short	(.L_11 - .L_10)
.L_10:
        /*001c*/ 	.word	0x00000000
        /*0020*/ 	.short	0x0002
        /*0022*/ 	.short	0x0010
        /*0024*/ 	.byte	0x00, 0xf0, 0x11, 0x00


	//----- nvinfo : EIATTR_KPARAM_INFO
	.align		4
.L_11:
        /*0028*/ 	.byte	0x04, 0x17
        /*002a*/ 	.short	(.L_13 - .L_12)
.L_12:
        /*002c*/ 	.word	0x00000000
        /*0030*/ 	.short	0x0001
        /*0032*/ 	.short	0x0008
        /*0034*/ 	.byte	0x00, 0xf5, 0x21, 0x00


	//----- nvinfo : EIATTR_KPARAM_INFO
	.align		4
.L_13:
        /*0038*/ 	.byte	0x04, 0x17
        /*003a*/ 	.short	(.L_15 - .L_14)
.L_14:
        /*003c*/ 	.word	0x00000000
        /*0040*/ 	.short	0x0000
        /*0042*/ 	.short	0x0000
        /*0044*/ 	.byte	0x00, 0xf5, 0x21, 0x00


	//----- nvinfo : EIATTR_SPARSE_MMA_MASK
	.align		4
.L_15:
        /*0048*/ 	.byte	0x03, 0x50
        /*004a*/ 	.short	0x0000


	//----- nvinfo : EIATTR_MAXREG_COUNT
	.align		4
        /*004c*/ 	.byte	0x03, 0x1b
        /*004e*/ 	.short	0x00ff


	//----- nvinfo : EIATTR_MERCURY_ISA_VERSION
	.align		4
        /*0050*/ 	.byte	0x03, 0x5f
        /*0052*/ 	.short	0x0101


	//----- nvinfo : EIATTR_VRC_CTA_INIT_COUNT
	.align		4
        /*0054*/ 	.byte	0x02, 0x4a
	.zero		1
	.zero		1


	//----- nvinfo : EIATTR_EXIT_INSTR_OFFSETS
	.align		4
        /*0058*/ 	.byte	0x04, 0x1c
        /*005a*/ 	.short	(.L_17 - .L_16)


	//   ....[0]....
.L_16:
        /*005c*/ 	.word	0x000000c0


	//   ....[1]....
        /*0060*/ 	.word	0x00000200


	//----- nvinfo : EIATTR_CBANK_PARAM_SIZE
	.align		4
.L_17:
        /*0064*/ 	.byte	0x03, 0x19
        /*0066*/ 	.short	0x0018


	//----- nvinfo : EIATTR_PARAM_CBANK
	.align		4
        /*0068*/ 	.byte	0x04, 0x0a
        /*006a*/ 	.short	(.L_19 - .L_18)
	.align		4
.L_18:
        /*006c*/ 	.word	index@(.nv.constant0._Z9rgbToGrayPhS_ii)
        /*0070*/ 	.short	0x0380
        /*0072*/ 	.short	0x0018


	//----- nvinfo : EIATTR_SW_WAR
	.align		4
.L_19:
        /*0074*/ 	.byte	0x04, 0x36
        /*0076*/ 	.short	(.L_21 - .L_20)
.L_20:
        /*0078*/ 	.word	0x00000008
.L_21:


//--------------------- .nv.callgraph             --------------------------
	.section	.nv.callgraph,"",@"SHT_CUDA_CALLGRAPH"
	.align	4
	.sectionentsize	8
	.align		4
        /*0000*/ 	.word	0x00000000
	.align		4
        /*0004*/ 	.word	0xffffffff
	.align		4
        /*0008*/ 	.word	0x00000000
	.align		4
        /*000c*/ 	.word	0xfffffffe
	.align		4
        /*0010*/ 	.word	0x00000000
	.align		4
        /*0014*/ 	.word	0xfffffffd
	.align		4
        /*0018*/ 	.word	0x00000000
	.align		4
        /*001c*/ 	.word	0xfffffffc


//--------------------- .text._Z9rgbToGrayPhS_ii  --------------------------
	.section	.text._Z9rgbToGrayPhS_ii,"ax",@progbits
	.align	128
        .global         _Z9rgbToGrayPhS_ii
        .type           _Z9rgbToGrayPhS_ii,@function
        .size           _Z9rgbToGrayPhS_ii,(.L_x_1 - _Z9rgbToGrayPhS_ii)
        .other          _Z9rgbToGrayPhS_ii,@"STO_CUDA_ENTRY STV_DEFAULT"
_Z9rgbToGrayPhS_ii:
.text._Z9rgbToGrayPhS_ii:
[----:B------:R-:W-:Y:S01]  /*0000*/  LDC R1, c[0x0][0x37c] ;  /* 0x0000df00ff017b82 */ /* 0x000fe20000000800 */
[----:B------:R-:W0:Y:S07]  /*0010*/  S2R R2, SR_TID.Y ;  /* 0x0000000000027919 */ /* 0x000e2e0000002200 */
[----:B------:R-:W1:Y:S01]  /*0020*/  LDC R0, c[0x0][0x360] ;  /* 0x0000d800ff007b82 */ /* 0x000e620000000800 */
[----:B------:R-:W2:Y:S01]  /*0030*/  LDCU.64 UR6, c[0x0][0x390] ;  /* 0x00007200ff0677ac */ /* 0x000ea20008000a00 */
[----:B------:R-:W1:Y:S06]  /*0040*/  S2R R5, SR_TID.X ;  /* 0x0000000000057919 */ /* 0x000e6c0000002100 */
[----:B------:R-:W0:Y:S08]  /*0050*/  S2UR UR5, SR_CTAID.Y ;  /* 0x00000000000579c3 */ /* 0x000e300000002600 */
[----:B------:R-:W0:Y:S08]  /*0060*/  LDC R3, c[0x0][0x364] ;  /* 0x0000d900ff037b82 */ /* 0x000e300000000800 */
[----:B------:R-:W1:Y:S01]  /*0070*/  S2UR UR4, SR_CTAID.X ;  /* 0x00000000000479c3 */ /* 0x000e620000002500 */
[----:B0-----:R-:W-:-:S05]  /*0080*/  IMAD R3, R3, UR5, R2 ;  /* 0x0000000503037c24 */ /* 0x001fca000f8e0202 */
[----:B--2---:R-:W-:Y:S01]  /*0090*/  ISETP.GE.AND P0, PT, R3, UR7, PT ;  /* 0x0000000703007c0c */ /* 0x004fe2000bf06270 */
[----:B-1----:R-:W-:-:S05]  /*00a0*/  IMAD R0, R0, UR4, R5 ;  /* 0x0000000400007c24 */ /* 0x002fca000f8e0205 */
[----:B------:R-:W-:-:S13]  /*00b0*/  ISETP.GE.OR P0, PT, R0, UR6, P0 ;  /* 0x0000000600007c0c */ /* 0x000fda0008706670 */
[----:B------:R-:W-:Y:S05]  /*00c0*/  @P0 EXIT ;  /* 0x000000000000094d */ /* 0x000fea0003800000 */
[----:B------:R-:W0:Y:S01]  /*00d0*/  LDCU.128 UR8, c[0x0][0x380] ;  /* 0x00007000ff0877ac */ /* 0x000e220008000c00 */
[----:B------:R-:W-:Y:S01]  /*00e0*/  IMAD R0, R3, UR6, R0 ;  /* 0x0000000603007c24 */ /* 0x000fe2000f8e0200 */
[----:B------:R-:W1:Y:S03]  /*00f0*/  LDCU.64 UR4, c[0x0][0x358] ;  /* 0x00006b00ff0477ac */ /* 0x000e660008000a00 */
[----:B------:R-:W-:-:S05]  /*0100*/  IMAD R3, R0, 0x3, RZ ;  /* 0x0000000300037824 */ /* 0x000fca00078e02ff */
[----:B0-----:R-:W-:-:S04]  /*0110*/  IADD3 R2, P0, PT, R3, UR8, RZ ;  /* 0x0000000803027c10 */ /* 0x001fc8000ff1e0ff */
[----:B------:R-:W-:-:S05]  /*0120*/  LEA.HI.X.SX32 R3, R3, UR9, 0x1, P0 ;  /* 0x0000000903037c11 */ /* 0x000fca00080f0eff */
[----:B-1----:R-:W2:Y:S04]  /*0130*/  LDG.E.U8 R5, desc[UR4][R2.64+0x1] ;  /* 0x0000010402057981 */ /* 0x002ea8000c1e1100 */
[----:B------:R-:W3:Y:S04]  /*0140*/  LDG.E.U8 R4, desc[UR4][R2.64] ;  /* 0x0000000402047981 */ /* 0x000ee8000c1e1100 */
[----:B------:R-:W4:Y:S01]  /*0150*/  LDG.E.U8 R6, desc[UR4][R2.64+0x2] ;  /* 0x0000020402067981 */ /* 0x000f22000c1e1100 */
[----:B--2---:R-:W-:Y:S02]  /*0160*/  I2FP.F32.U32 R5, R5 ;  /* 0x0000000500057245 */ /* 0x004fe40000201000 */
[----:B---3--:R-:W-:-:S03]  /*0170*/  I2FP.F32.U32 R4, R4 ;  /* 0x0000000400047245 */ /* 0x008fc60000201000 */
[----:B------:R-:W-:Y:S01]  /*0180*/  FMUL R5, R5, 0.58700001239776611328 ;  /* 0x3f1645a205057820 */ /* 0x000fe20000400000 */
[----:B----4-:R-:W-:-:S03]  /*0190*/  I2FP.F32.U32 R7, R6 ;  /* 0x0000000600077245 */ /* 0x010fc60000201000 */
[----:B------:R-:W-:-:S04]  /*01a0*/  FFMA R4, R4, 0.29899999499320983887, R5 ;  /* 0x3e99168704047823 */ /* 0x000fc80000000005 */
[----:B------:R-:W-:Y:S01]  /*01b0*/  FFMA R7, R7, 0.11400000005960464478, R4 ;  /* 0x3de978d507077823 */ /* 0x000fe20000000004 */
[----:B------:R-:W-:-:S04]  /*01c0*/  IADD3 R4, P0, PT, R0, UR10, RZ ;  /* 0x0000000a00047c10 */ /* 0x000fc8000ff1e0ff */
[----:B------:R-:W-:Y:S01]  /*01d0*/  LEA.HI.X.SX32 R5, R0, UR11, 0x1, P0 ;  /* 0x0000000b00057c11 */ /* 0x000fe200080f0eff */
[----:B------:R-:W0:Y:S04]  /*01e0*/  F2I.U32.TRUNC.NTZ R7, R7 ;  /* 0x0000000700077305 */ /* 0x000e28000020f000 */
[----:B0-----:R-:W-:Y:S01]  /*01f0*/  STG.E.U8 desc[UR4][R4.64], R7 ;  /* 0x0000000704007986 */ /* 0x001fe2000c101104 */
[----:B------:R-:W-:Y:S05]  /*0200*/  EXIT ;  /* 0x000000000000794d */ /* 0x000fea0003800000 */
.L_x_0:
[----:B------:R-:W-:-:S00]  /*0210*/  BRA `(.L_x_0) ;  /* 0xfffffffc00fc7947 */ /* 0x000fc0000383ffff */
[----:B------:R-:W-:-:S00]  /*0220*/  NOP ;  /* 0x0000000000007918 */ /* 0x000fc00000000000 */
        /* <DEDUP_REMOVED lines=13> */
.L_x_1:


//--------------------- .nv.shared.reserved.0     --------------------------
	.section	.nv.shared.reserved.0,"aw",@nobits
	.weak		__nv_reservedSMEM_offset_0_alias
	.size		__nv_reservedSMEM_offset_0_alias, 0, 64
	.other		__nv_reservedSMEM_offset_0_alias,@"STO_CUDA_RESERVED_SHARED STV_DEFAULT"
__nv_reservedSMEM_offset_0_alias:
	.zero		0
	.zero		64


//--------------------- .nv.constant0._Z9rgbToGrayPhS_ii --------------------------
	.section	.nv.constant0._Z9rgbToGrayPhS_ii,"a",@progbits
	.sectionflags	@""
	.align	4
.nv.constant0._Z9rgbToGrayPhS_ii:
	.zero		920


//--------------------- SYMBOLS --------------------------

	.type		.nv.reservedSmem.offset0,@object
	.size		.nv.reservedSmem.offset0,0x4
